	.headerflags	@"EF_CUDA_TEXMODE_UNIFIED EF_CUDA_64BIT_ADDRESS EF_CUDA_ACCELERATORS EF_CUDA_SM90 EF_CUDA_VIRTUAL_SM(EF_CUDA_SM90)"
	.elftype	@"ET_EXEC"


//--------------------- .nv.info                  --------------------------
	.section	.nv.info,"",@"SHT_CUDA_INFO"
	.align	4


	//----- nvinfo : EIATTR_REGCOUNT
	.align		4
        /*0000*/ 	.byte	0x04, 0x2f
        /*0002*/ 	.short	(.L_1 - .L_0)
	.align		4
.L_0:
        /*0004*/ 	.word	index@(triton_poi_fused_convolution_silu_2)
        /*0008*/ 	.word	0x00000010


	//----- nvinfo : EIATTR_MIN_STACK_SIZE
	.align		4
.L_1:
        /*000c*/ 	.byte	0x04, 0x12
        /*000e*/ 	.short	(.L_3 - .L_2)
	.align		4
.L_2:
        /*0010*/ 	.word	index@(triton_poi_fused_convolution_silu_2)
        /*0014*/ 	.word	0x00000000


	//----- nvinfo : EIATTR_FRAME_SIZE
	.align		4
.L_3:
        /*0018*/ 	.byte	0x04, 0x11
        /*001a*/ 	.short	(.L_5 - .L_4)
	.align		4
.L_4:
        /*001c*/ 	.word	index@(triton_poi_fused_convolution_silu_2)
        /*0020*/ 	.word	0x00000000


	//----- nvinfo : EIATTR_MIN_STACK_SIZE
	.align		4
.L_5:
        /*0024*/ 	.byte	0x04, 0x12
        /*0026*/ 	.short	(.L_7 - .L_6)
	.align		4
.L_6:
        /*0028*/ 	.word	index@(triton_poi_fused_convolution_silu_2)
        /*002c*/ 	.word	0x00000000
.L_7:


//--------------------- .nv.info.triton_poi_fused_convolution_silu_2 --------------------------
	.section	.nv.info.triton_poi_fused_convolution_silu_2,"",@"SHT_CUDA_INFO"
	.sectionflags	@""
	.align	4


	//----- nvinfo : EIATTR_CUDA_API_VERSION
	.align		4
        /*0000*/ 	.byte	0x04, 0x37
        /*0002*/ 	.short	(.L_9 - .L_8)
.L_8:
        /*0004*/ 	.word	0x0000007c


	//----- nvinfo : EIATTR_KPARAM_INFO
	.align		4
.L_9:
        /*0008*/ 	.byte	0x04, 0x17
        /*000a*/ 	.short	(.L_11 - .L_10)
.L_10:
        /*000c*/ 	.word	0x00000000
        /*0010*/ 	.short	0x0003
        /*0012*/ 	.short	0x0018
        /*0014*/ 	.byte	0x00, 0xf0, 0x11, 0x00


	//----- nvinfo : EIATTR_KPARAM_INFO
	.align		4
.L_11:
        /*0018*/ 	.byte	0x04, 0x17
        /*001a*/ 	.short	(.L_13 - .L_12)
.L_12:
        /*001c*/ 	.word	0x00000000
        /*0020*/ 	.short	0x0002
        /*0022*/ 	.short	0x0010
        /*0024*/ 	.byte	0x00, 0xf4, 0x21, 0x00


	//----- nvinfo : EIATTR_KPARAM_INFO
	.align		4
.L_13:
        /*0028*/ 	.byte	0x04, 0x17
        /*002a*/ 	.short	(.L_15 - .L_14)
.L_14:
        /*002c*/ 	.word	0x00000000
        /*0030*/ 	.short	0x0001
        /*0032*/ 	.short	0x0008
        /*0034*/ 	.byte	0x00, 0xf4, 0x21, 0x00


	//----- nvinfo : EIATTR_KPARAM_INFO
	.align		4
.L_15:
        /*0038*/ 	.byte	0x04, 0x17
        /*003a*/ 	.short	(.L_17 - .L_16)
.L_16:
        /*003c*/ 	.word	0x00000000
        /*0040*/ 	.short	0x0000
        /*0042*/ 	.short	0x0000
        /*0044*/ 	.byte	0x00, 0xf4, 0x21, 0x00


	//----- nvinfo : EIATTR_SPARSE_MMA_MASK
	.align		4
.L_17:
        /*0048*/ 	.byte	0x03, 0x50
        /*004a*/ 	.short	0x0000


	//----- nvinfo : EIATTR_MAXREG_COUNT
	.align		4
        /*004c*/ 	.byte	0x03, 0x1b
        /*004e*/ 	.short	0x00ff


	//----- nvinfo : EIATTR_EXIT_INSTR_OFFSETS
	.align		4
        /*0050*/ 	.byte	0x04, 0x1c
        /*0052*/ 	.short	(.L_19 - .L_18)


	//   ....[0]....
.L_18:
        /*0054*/ 	.word	0x00000360


	//----- nvinfo : EIATTR_REQNTID
	.align		4
.L_19:
        /*0058*/ 	.byte	0x04, 0x10
        /*005a*/ 	.short	(.L_21 - .L_20)
.L_20:
        /*005c*/ 	.word	0x00000100
        /*0060*/ 	.word	0x00000001
        /*0064*/ 	.word	0x00000001


	//----- nvinfo : EIATTR_CBANK_PARAM_SIZE
	.align		4
.L_21:
        /*0068*/ 	.byte	0x03, 0x19
        /*006a*/ 	.short	0x001c


	//----- nvinfo : EIATTR_PARAM_CBANK
	.align		4
        /*006c*/ 	.byte	0x04, 0x0a
        /*006e*/ 	.short	(.L_23 - .L_22)
	.align		4
.L_22:
        /*0070*/ 	.word	index@(.nv.constant0.triton_poi_fused_convolution_silu_2)
        /*0074*/ 	.short	0x0210
        /*0076*/ 	.short	0x001c


	//----- nvinfo : EIATTR_SW_WAR
	.align		4
.L_23:
        /*0078*/ 	.byte	0x04, 0x36
        /*007a*/ 	.short	(.L_25 - .L_24)
.L_24:
        /*007c*/ 	.word	0x00000008
.L_25:


//--------------------- .nv.callgraph             --------------------------
	.section	.nv.callgraph,"",@"SHT_CUDA_CALLGRAPH"
	.align	4
	.sectionentsize	8
	.align		4
        /*0000*/ 	.word	0x00000000
	.align		4
        /*0004*/ 	.word	0xffffffff
	.align		4
        /*0008*/ 	.word	0x00000000
	.align		4
        /*000c*/ 	.word	0xfffffffe
	.align		4
        /*0010*/ 	.word	0x00000000
	.align		4
        /*0014*/ 	.word	0xfffffffd
	.align		4
        /*0018*/ 	.word	0x00000000
	.align		4
        /*001c*/ 	.word	0xfffffffc


//--------------------- .text.triton_poi_fused_convolution_silu_2 --------------------------
	.section	.text.triton_poi_fused_convolution_silu_2,"ax",@progbits
	.align	128
        .global         triton_poi_fused_convolution_silu_2
        .type           triton_poi_fused_convolution_silu_2,@function
        .size           triton_poi_fused_convolution_silu_2,(.L_x_1 - triton_poi_fused_convolution_silu_2)
        .other          triton_poi_fused_convolution_silu_2,@"STO_CUDA_ENTRY STV_DEFAULT"
triton_poi_fused_convolution_silu_2:
.text.triton_poi_fused_convolution_silu_2:
[----:B------:R-:W-:Y:S01]  /*0000*/  LDC R1, c[0x0][0x28] ;  /* 0x00000a00ff017b82 */ /* 0x000fe20000000800 */
[----:B------:R-:W1:Y:S07]  /*0010*/  S2R R0, SR_TID.X ;  /* 0x0000000000007919 */ /* 0x000e6e0000002100 */
[----:B------:R-:W2:Y:S01]  /*0020*/  LDC.64 R6, c[0x0][0x218] ;  /* 0x00008600ff067b82 */ /* 0x000ea20000000a00 */
[----:B------:R-:W-:Y:S01]  /*0030*/  ULDC.64 UR4, c[0x0][0x208] ;  /* 0x0000820000047ab9 */ /* 0x000fe20000000a00 */
[----:B------:R-:W3:Y:S01]  /*0040*/  S2R R5, SR_CTAID.X ;  /* 0x0000000000057919 */ /* 0x000ee20000002500 */
[----:B-1----:R-:W-:-:S02]  /*0050*/  SHF.L.U32 R0, R0, 0x1, RZ ;  /* 0x0000000100007819 */ /* 0x002fc400000006ff */
[----:B---3--:R-:W-:Y:S02]  /*0060*/  SHF.R.S32.HI R3, RZ, 0x16, R5 ;  /* 0x00000016ff037819 */ /* 0x008fe40000011405 */
[----:B------:R-:W-:Y:S02]  /*0070*/  LOP3.LUT R0, R0, 0x1fe, RZ, 0xc0, !PT ;  /* 0x000001fe00007812 */ /* 0x000fe400078ec0ff */
[----:B------:R-:W-:Y:S02]  /*0080*/  SGXT R3, R3, 0x1 ;  /* 0x000000010303781a */ /* 0x000fe40000000200 */
[----:B------:R-:W-:-:S04]  /*0090*/  LEA R0, R5, R0, 0x9 ;  /* 0x0000000005007211 */ /* 0x000fc800078e48ff */
[----:B------:R-:W-:Y:S02]  /*00a0*/  LEA.HI R4, R3, R0, RZ, 0x8 ;  /* 0x0000000003047211 */ /* 0x000fe400078f40ff */
[----:B------:R-:W1:Y:S02]  /*00b0*/  LDC.64 R2, c[0x0][0x210] ;  /* 0x00008400ff027b82 */ /* 0x000e640000000a00 */
[----:B------:R-:W-:-:S05]  /*00c0*/  SHF.R.S32.HI R4, RZ, 0x8, R4 ;  /* 0x00000008ff047819 */ /* 0x000fca0000011404 */
[----:B------:R-:W-:-:S05]  /*00d0*/  IMAD.HI R5, R4, 0x2aaaaaab, RZ ;  /* 0x2aaaaaab04057827 */ /* 0x000fca00078e02ff */
[----:B------:R-:W-:-:S04]  /*00e0*/  SHF.R.U32.HI R8, RZ, 0x1f, R5 ;  /* 0x0000001fff087819 */ /* 0x000fc80000011605 */
[----:B------:R-:W-:-:S05]  /*00f0*/  LEA.HI R5, R5, R8, RZ, 0x1c ;  /* 0x0000000805057211 */ /* 0x000fca00078fe0ff */
[----:B------:R-:W-:Y:S02]  /*0100*/  IMAD R5, R5, -0x60, R4 ;  /* 0xffffffa005057824 */ /* 0x000fe400078e0204 */
[----:B-1----:R-:W-:-:S04]  /*0110*/  IMAD.WIDE R2, R0, 0x4, R2 ;  /* 0x0000000400027825 */ /* 0x002fc800078e0202 */
[----:B--2---:R-:W-:Y:S02]  /*0120*/  IMAD.WIDE R6, R5, 0x4, R6 ;  /* 0x0000000405067825 */ /* 0x004fe400078e0206 */
[----:B------:R-:W2:Y:S04]  /*0130*/  LDG.E.64 R4, desc[UR4][R2.64] ;  /* 0x0000000402047981 */ /* 0x000ea8000c1e1b00 */
[----:B------:R-:W2:Y:S02]  /*0140*/  LDG.E.EL R6, desc[UR4][R6.64] ;  /* 0x0000000406067981 */ /* 0x000ea4000c2e1900 */
[--C-:B--2---:R-:W-:Y:S01]  /*0150*/  FADD R4, R4, R6.reuse ;  /* 0x0000000604047221 */ /* 0x104fe20000000000 */
[----:B------:R-:W-:-:S03]  /*0160*/  FADD R5, R5, R6 ;  /* 0x0000000605057221 */ /* 0x000fc60000000000 */
[----:B------:R-:W-:Y:S02]  /*0170*/  FADD R8, RZ, -R4 ;  /* 0x80000004ff087221 */ /* 0x000fe40000000000 */
[----:B------:R-:W-:Y:S02]  /*0180*/  STG.E.64 desc[UR4][R2.64], R4 ;  /* 0x0000000402007986 */ /* 0x000fe4000c101b04 */
[----:B------:R-:W-:Y:S01]  /*0190*/  FMUL R9, R8, 1.4426950216293334961 ;  /* 0x3fb8aa3b08097820 */ /* 0x000fe20000400000 */
[----:B------:R-:W-:-:S04]  /*01a0*/  FADD R8, RZ, -R5 ;  /* 0x80000005ff087221 */ /* 0x000fc80000000000 */
[----:B------:R-:W-:Y:S01]  /*01b0*/  FMUL R10, R8, 1.4426950216293334961 ;  /* 0x3fb8aa3b080a7820 */ /* 0x000fe20000400000 */
[----:B------:R-:W-:-:S04]  /*01c0*/  FSETP.GEU.AND P0, PT, R9, -126, PT ;  /* 0xc2fc00000900780b */ /* 0x000fc80003f0e000 */
[----:B------:R-:W-:-:S09]  /*01d0*/  FSETP.GEU.AND P1, PT, R10, -126, PT ;  /* 0xc2fc00000a00780b */ /* 0x000fd20003f2e000 */
[----:B------:R-:W-:-:S04]  /*01e0*/  @!P0 FMUL R9, R9, 0.5 ;  /* 0x3f00000009098820 */ /* 0x000fc80000400000 */
[----:B------:R-:W-:Y:S01]  /*01f0*/  @!P1 FMUL R10, R10, 0.5 ;  /* 0x3f0000000a0a9820 */ /* 0x000fe20000400000 */
[----:B------:R-:W1:Y:S08]  /*0200*/  MUFU.EX2 R8, R9 ;  /* 0x0000000900087308 */ /* 0x000e700000000800 */
[----:B------:R2:W3:Y:S01]  /*0210*/  MUFU.EX2 R6, R10 ;  /* 0x0000000a00067308 */ /* 0x0004e20000000800 */
[----:B-1----:R-:W-:Y:S01]  /*0220*/  @!P0 FMUL R8, R8, R8 ;  /* 0x0000000808088220 */ /* 0x002fe20000400000 */
[----:B--2---:R-:W-:-:S03]  /*0230*/  HFMA2.MMA R10, -RZ, RZ, 1.625, 0 ;  /* 0x3e800000ff0a7435 */ /* 0x004fc600000001ff */
[----:B------:R-:W-:Y:S01]  /*0240*/  FADD R8, R8, 1 ;  /* 0x3f80000008087421 */ /* 0x000fe20000000000 */
[----:B---3--:R-:W-:-:S04]  /*0250*/  @!P1 FMUL R6, R6, R6 ;  /* 0x0000000606069220 */ /* 0x008fc80000400000 */
[----:B------:R-:W-:Y:S01]  /*0260*/  FSETP.GT.AND P0, PT, R8, 8.50705917302346158658e+37, PT ;  /* 0x7e8000000800780b */ /* 0x000fe20003f04000 */
[----:B------:R-:W-:-:S03]  /*0270*/  FADD R11, R6, 1 ;  /* 0x3f800000060b7421 */ /* 0x000fc60000000000 */
[----:B------:R-:W-:Y:S01]  /*0280*/  FSEL R9, R10, 1, P0 ;  /* 0x3f8000000a097808 */ /* 0x000fe20000000000 */
[----:B------:R-:W1:Y:S01]  /*0290*/  LDC.64 R6, c[0x0][0x220] ;  /* 0x00008800ff067b82 */ /* 0x000e620000000a00 */
[----:B------:R-:W-:-:S04]  /*02a0*/  FSETP.GT.AND P1, PT, R11, 8.50705917302346158658e+37, PT ;  /* 0x7e8000000b00780b */ /* 0x000fc80003f24000 */
[----:B------:R-:W-:-:S03]  /*02b0*/  FSEL R10, R10, 1, P1 ;  /* 0x3f8000000a0a7808 */ /* 0x000fc60000800000 */
[----:B------:R-:W-:-:S06]  /*02c0*/  @P0 FMUL R8, R8, 0.25 ;  /* 0x3e80000008080820 */ /* 0x000fcc0000400000 */
[----:B------:R-:W2:Y:S01]  /*02d0*/  MUFU.RCP R8, R8 ;  /* 0x0000000800087308 */ /* 0x000ea20000001000 */
[----:B------:R-:W-:-:S07]  /*02e0*/  @P1 FMUL R11, R11, 0.25 ;  /* 0x3e8000000b0b1820 */ /* 0x000fce0000400000 */
[----:B------:R-:W3:Y:S01]  /*02f0*/  MUFU.RCP R11, R11 ;  /* 0x0000000b000b7308 */ /* 0x000ee20000001000 */
[----:B-1----:R-:W-:-:S04]  /*0300*/  IMAD.WIDE R6, R0, 0x4, R6 ;  /* 0x0000000400067825 */ /* 0x002fc800078e0206 */
[----:B--2---:R-:W-:-:S04]  /*0310*/  FMUL R9, R8, R9 ;  /* 0x0000000908097220 */ /* 0x004fc80000400000 */
[----:B------:R-:W-:Y:S01]  /*0320*/  FMUL R12, R4, R9 ;  /* 0x00000009040c7220 */ /* 0x000fe20000400000 */
[----:B---3--:R-:W-:-:S04]  /*0330*/  FMUL R10, R11, R10 ;  /* 0x0000000a0b0a7220 */ /* 0x008fc80000400000 */
[----:B------:R-:W-:-:S05]  /*0340*/  FMUL R13, R5, R10 ;  /* 0x0000000a050d7220 */ /* 0x000fca0000400000 */
[----:B------:R-:W-:Y:S01]  /*0350*/  STG.E.64 desc[UR4][R6.64], R12 ;  /* 0x0000000c06007986 */ /* 0x000fe2000c101b04 */
[----:B------:R-:W-:Y:S05]  /*0360*/  EXIT ;  /* 0x000000000000794d */ /* 0x000fea0003800000 */
.L_x_0:
[----:B------:R-:W-:-:S00]  /*0370*/  BRA `(.L_x_0) ;  /* 0xfffffffc00fc7947 */ /* 0x000fc0000383ffff */
[----:B------:R-:W-:-:S00]  /*0380*/  NOP ;  /* 0x0000000000007918 */ /* 0x000fc00000000000 */
[----:B------:R-:W-:-:S00]  /*0390*/  NOP ;  /* 0x0000000000007918 */ /* 0x000fc00000000000 */
[----:B------:R-:W-:-:S00]  /*03a0*/  NOP ;  /* 0x0000000000007918 */ /* 0x000fc00000000000 */
[----:B------:R-:W-:-:S00]  /*03b0*/  NOP ;  /* 0x0000000000007918 */ /* 0x000fc00000000000 */
[----:B------:R-:W-:-:S00]  /*03c0*/  NOP ;  /* 0x0000000000007918 */ /* 0x000fc00000000000 */
[----:B------:R-:W-:-:S00]  /*03d0*/  NOP ;  /* 0x0000000000007918 */ /* 0x000fc00000000000 */
[----:B------:R-:W-:-:S00]  /*03e0*/  NOP ;  /* 0x0000000000007918 */ /* 0x000fc00000000000 */
[----:B------:R-:W-:-:S00]  /*03f0*/  NOP ;  /* 0x0000000000007918 */ /* 0x000fc00000000000 */
.L_x_1:


//--------------------- .nv.constant0.triton_poi_fused_convolution_silu_2 --------------------------
	.section	.nv.constant0.triton_poi_fused_convolution_silu_2,"a",@progbits
	.sectionflags	@""
	.align	4
.nv.constant0.triton_poi_fused_convolution_silu_2:
	.zero		556
